//
// Generated by NVIDIA NVVM Compiler
//
// Compiler Build ID: CL-36424714
// Cuda compilation tools, release 13.0, V13.0.88
// Based on NVVM 20.0.0
//

.version 9.0
.target sm_100
.address_size 64

	// .globl	_Z13runOperationsPiS_S_S_S_S_
// _ZZ13runOperationsPiS_S_S_S_S_E21sharedThreadCountList has been demoted
// _ZZ13runOperationsPiS_S_S_S_S_E17sharedRandNumList has been demoted

.visible .entry _Z13runOperationsPiS_S_S_S_S_(
	.param .u64 .ptr .align 1 _Z13runOperationsPiS_S_S_S_S__param_0,
	.param .u64 .ptr .align 1 _Z13runOperationsPiS_S_S_S_S__param_1,
	.param .u64 .ptr .align 1 _Z13runOperationsPiS_S_S_S_S__param_2,
	.param .u64 .ptr .align 1 _Z13runOperationsPiS_S_S_S_S__param_3,
	.param .u64 .ptr .align 1 _Z13runOperationsPiS_S_S_S_S__param_4,
	.param .u64 .ptr .align 1 _Z13runOperationsPiS_S_S_S_S__param_5
)
{
	.reg .b32 	%r<18>;
	.reg .b64 	%rd<20>;
	// demoted variable
	.shared .align 4 .b8 _ZZ13runOperationsPiS_S_S_S_S_E21sharedThreadCountList[4000];
	// demoted variable
	.shared .align 4 .b8 _ZZ13runOperationsPiS_S_S_S_S_E17sharedRandNumList[4000];
	ld.param.u64 	%rd1, [_Z13runOperationsPiS_S_S_S_S__param_0];
	ld.param.u64 	%rd2, [_Z13runOperationsPiS_S_S_S_S__param_1];
	ld.param.u64 	%rd3, [_Z13runOperationsPiS_S_S_S_S__param_2];
	ld.param.u64 	%rd4, [_Z13runOperationsPiS_S_S_S_S__param_3];
	ld.param.u64 	%rd5, [_Z13runOperationsPiS_S_S_S_S__param_4];
	ld.param.u64 	%rd6, [_Z13runOperationsPiS_S_S_S_S__param_5];
	cvta.to.global.u64 	%rd7, %rd6;
	cvta.to.global.u64 	%rd8, %rd5;
	cvta.to.global.u64 	%rd9, %rd4;
	cvta.to.global.u64 	%rd10, %rd3;
	cvta.to.global.u64 	%rd11, %rd2;
	cvta.to.global.u64 	%rd12, %rd1;
	mov.u32 	%r1, %tid.x;
	mov.u32 	%r2, %ctaid.x;
	mov.u32 	%r3, %ntid.x;
	mad.lo.s32 	%r4, %r2, %r3, %r1;
	mul.wide.s32 	%rd13, %r4, 4;
	add.s64 	%rd14, %rd12, %rd13;
	ld.global.u32 	%r5, [%rd14];
	shl.b32 	%r6, %r4, 2;
	mov.u32 	%r7, _ZZ13runOperationsPiS_S_S_S_S_E21sharedThreadCountList;
	add.s32 	%r8, %r7, %r6;
	st.shared.u32 	[%r8], %r5;
	add.s64 	%rd15, %rd11, %rd13;
	ld.global.u32 	%r9, [%rd15];
	mov.u32 	%r10, _ZZ13runOperationsPiS_S_S_S_S_E17sharedRandNumList;
	add.s32 	%r11, %r10, %r6;
	st.shared.u32 	[%r11], %r9;
	bar.sync 	0;
	ld.shared.u32 	%r12, [%r8];
	ld.shared.u32 	%r13, [%r11];
	add.s32 	%r14, %r13, %r12;
	add.s64 	%rd16, %rd10, %rd13;
	st.global.u32 	[%rd16], %r14;
	sub.s32 	%r15, %r12, %r13;
	add.s64 	%rd17, %rd9, %rd13;
	st.global.u32 	[%rd17], %r15;
	mul.lo.s32 	%r16, %r13, %r12;
	add.s64 	%rd18, %rd8, %rd13;
	st.global.u32 	[%rd18], %r16;
	rem.s32 	%r17, %r12, %r13;
	add.s64 	%rd19, %rd7, %rd13;
	st.global.u32 	[%rd19], %r17;
	ret;

}


// ===== COMPILED SASS (sm_100) =====

	.target	sm_100

	.elftype	@"ET_EXEC"


//--------------------- .note.nv.tkinfo           --------------------------
	.section	.note.nv.tkinfo,"",@"SHT_NOTE"
	.sectionflags	@"SHF_NOTE_NV_TKINFO"
	.tkinfo
        /*0018*/ 	.word	0x00000002
        /*0030*/ 	.string	""
        /*0030*/ 	.string	"ptxas"
        /*0030*/ 	.string	"Cuda compilation tools, release 13.0, V13.0.88"
        /*0030*/ 	.string	"Build cuda_13.0.r13.0/compiler.36424714_0"
        /*0030*/ 	.string	"-arch sm_100 -m 64 "



//--------------------- .note.nv.cuinfo           --------------------------
	.section	.note.nv.cuinfo,"",@"SHT_NOTE"
	.sectionflags	@"SHF_NOTE_NV_CUINFO"
        /*0018*/ 	.short	0x0002
        /*001a*/ 	.short	0x0064
        /*001c*/ 	.short	0x0082
	.zero		2


//--------------------- .nv.info                  --------------------------
	.section	.nv.info,"",@"SHT_CUDA_INFO"
	.align	4


	//----- nvinfo : EIATTR_REGCOUNT
	.align		4
        /*0000*/ 	.byte	0x04, 0x2f
        /*0002*/ 	.short	(.L_1 - .L_0)
	.align		4
.L_0:
        /*0004*/ 	.word	index@(_Z13runOperationsPiS_S_S_S_S_)
        /*0008*/ 	.word	0x00000014


	//----- nvinfo : EIATTR_FRAME_SIZE
	.align		4
.L_1:
        /*000c*/ 	.byte	0x04, 0x11
        /*000e*/ 	.short	(.L_3 - .L_2)
	.align		4
.L_2:
        /*0010*/ 	.word	index@(_Z13runOperationsPiS_S_S_S_S_)
        /*0014*/ 	.word	0x00000000


	//----- nvinfo : EIATTR_MIN_STACK_SIZE
	.align		4
.L_3:
        /*0018*/ 	.byte	0x04, 0x12
        /*001a*/ 	.short	(.L_5 - .L_4)
	.align		4
.L_4:
        /*001c*/ 	.word	index@(_Z13runOperationsPiS_S_S_S_S_)
        /*0020*/ 	.word	0x00000000
.L_5:


//--------------------- .nv.compat                --------------------------
	.section	.nv.compat,"",@"SHT_CUDA_COMPAT_INFO"
	.align	4
        /*0000*/ 	.byte	0x02, 0x09, 0x00, 0x00, 0x02, 0x02, 0x01, 0x00, 0x02, 0x05, 0x05, 0x00, 0x03, 0x07, 0x01, 0x01
        /*0010*/ 	.byte	0x02, 0x03, 0x00, 0x00, 0x02, 0x06, 0x01, 0x00, 0x04, 0x0b, 0x08, 0x00, 0x09, 0x00, 0x00, 0x00
        /*0020*/ 	.byte	0x00, 0x00, 0x00, 0x00


//--------------------- .nv.info._Z13runOperationsPiS_S_S_S_S_ --------------------------
	.section	.nv.info._Z13runOperationsPiS_S_S_S_S_,"",@"SHT_CUDA_INFO"
	.sectionflags	@""
	.align	4


	//----- nvinfo : EIATTR_CUDA_API_VERSION
	.align		4
        /*0000*/ 	.byte	0x04, 0x37
        /*0002*/ 	.short	(.L_7 - .L_6)
.L_6:
        /*0004*/ 	.word	0x00000082


	//----- nvinfo : EIATTR_KPARAM_INFO
	.align		4
.L_7:
        /*0008*/ 	.byte	0x04, 0x17
        /*000a*/ 	.short	(.L_9 - .L_8)
.L_8:
        /*000c*/ 	.word	0x00000000
        /*0010*/ 	.short	0x0005
        /*0012*/ 	.short	0x0028
        /*0014*/ 	.byte	0x00, 0xf5, 0x21, 0x00


	//----- nvinfo : EIATTR_KPARAM_INFO
	.align		4
.L_9:
        /*0018*/ 	.byte	0x04, 0x17
        /*001a*/ 	.short	(.L_11 - .L_10)
.L_10:
        /*001c*/ 	.word	0x00000000
        /*0020*/ 	.short	0x0004
        /*0022*/ 	.short	0x0020
        /*0024*/ 	.byte	0x00, 0xf5, 0x21, 0x00


	//----- nvinfo : EIATTR_KPARAM_INFO
	.align		4
.L_11:
        /*0028*/ 	.byte	0x04, 0x17
        /*002a*/ 	.short	(.L_13 - .L_12)
.L_12:
        /*002c*/ 	.word	0x00000000
        /*0030*/ 	.short	0x0003
        /*0032*/ 	.short	0x0018
        /*0034*/ 	.byte	0x00, 0xf5, 0x21, 0x00


	//----- nvinfo : EIATTR_KPARAM_INFO
	.align		4
.L_13:
        /*0038*/ 	.byte	0x04, 0x17
        /*003a*/ 	.short	(.L_15 - .L_14)
.L_14:
        /*003c*/ 	.word	0x00000000
        /*0040*/ 	.short	0x0002
        /*0042*/ 	.short	0x0010
        /*0044*/ 	.byte	0x00, 0xf5, 0x21, 0x00


	//----- nvinfo : EIATTR_KPARAM_INFO
	.align		4
.L_15:
        /*0048*/ 	.byte	0x04, 0x17
        /*004a*/ 	.short	(.L_17 - .L_16)
.L_16:
        /*004c*/ 	.word	0x00000000
        /*0050*/ 	.short	0x0001
        /*0052*/ 	.short	0x0008
        /*0054*/ 	.byte	0x00, 0xf5, 0x21, 0x00


	//----- nvinfo : EIATTR_KPARAM_INFO
	.align		4
.L_17:
        /*0058*/ 	.byte	0x04, 0x17
        /*005a*/ 	.short	(.L_19 - .L_18)
.L_18:
        /*005c*/ 	.word	0x00000000
        /*0060*/ 	.short	0x0000
        /*0062*/ 	.short	0x0000
        /*0064*/ 	.byte	0x00, 0xf5, 0x21, 0x00


	//----- nvinfo : EIATTR_SPARSE_MMA_MASK
	.align		4
.L_19:
        /*0068*/ 	.byte	0x03, 0x50
        /*006a*/ 	.short	0x0000


	//----- nvinfo : EIATTR_MAXREG_COUNT
	.align		4
        /*006c*/ 	.byte	0x03, 0x1b
        /*006e*/ 	.short	0x00ff


	//----- nvinfo : EIATTR_NUM_BARRIERS
	.align		4
        /*0070*/ 	.byte	0x02, 0x4c
        /*0072*/ 	.byte	0x01
	.zero		1


	//----- nvinfo : EIATTR_MERCURY_ISA_VERSION
	.align		4
        /*0074*/ 	.byte	0x03, 0x5f
        /*0076*/ 	.short	0x0101


	//----- nvinfo : EIATTR_VRC_CTA_INIT_COUNT
	.align		4
        /*0078*/ 	.byte	0x02, 0x4a
	.zero		1
	.zero		1


	//----- nvinfo : EIATTR_EXIT_INSTR_OFFSETS
	.align		4
        /*007c*/ 	.byte	0x04, 0x1c
        /*007e*/ 	.short	(.L_21 - .L_20)


	//   ....[0]....
.L_20:
        /*0080*/ 	.word	0x000003e0


	//----- nvinfo : EIATTR_CBANK_PARAM_SIZE
	.align		4
.L_21:
        /*0084*/ 	.byte	0x03, 0x19
        /*0086*/ 	.short	0x0030


	//----- nvinfo : EIATTR_PARAM_CBANK
	.align		4
        /*0088*/ 	.byte	0x04, 0x0a
        /*008a*/ 	.short	(.L_23 - .L_22)
	.align		4
.L_22:
        /*008c*/ 	.word	index@(.nv.constant0._Z13runOperationsPiS_S_S_S_S_)
        /*0090*/ 	.short	0x0380
        /*0092*/ 	.short	0x0030


	//----- nvinfo : EIATTR_SW_WAR
	.align		4
.L_23:
        /*0094*/ 	.byte	0x04, 0x36
        /*0096*/ 	.short	(.L_25 - .L_24)
.L_24:
        /*0098*/ 	.word	0x00000008
.L_25:


//--------------------- .nv.callgraph             --------------------------
	.section	.nv.callgraph,"",@"SHT_CUDA_CALLGRAPH"
	.align	4
	.sectionentsize	8
	.align		4
        /*0000*/ 	.word	0x00000000
	.align		4
        /*0004*/ 	.word	0xffffffff
	.align		4
        /*0008*/ 	.word	0x00000000
	.align		4
        /*000c*/ 	.word	0xfffffffe
	.align		4
        /*0010*/ 	.word	0x00000000
	.align		4
        /*0014*/ 	.word	0xfffffffd
	.align		4
        /*0018*/ 	.word	0x00000000
	.align		4
        /*001c*/ 	.word	0xfffffffc


//--------------------- .text._Z13runOperationsPiS_S_S_S_S_ --------------------------
	.section	.text._Z13runOperationsPiS_S_S_S_S_,"ax",@progbits
	.align	128
        .global         _Z13runOperationsPiS_S_S_S_S_
        .type           _Z13runOperationsPiS_S_S_S_S_,@function
        .size           _Z13runOperationsPiS_S_S_S_S_,(.L_x_1 - _Z13runOperationsPiS_S_S_S_S_)
        .other          _Z13runOperationsPiS_S_S_S_S_,@"STO_CUDA_ENTRY STV_DEFAULT"
_Z13runOperationsPiS_S_S_S_S_:
.text._Z13runOperationsPiS_S_S_S_S_:
[----:B------:R-:W-:Y:S01]  /*0000*/  LDC R1, c[0x0][0x37c] ;  /* 0x0000df00ff017b82 */ /* 0x000fe20000000800 */
[----:B------:R-:W0:Y:S07]  /*0010*/  S2R R0, SR_TID.X ;  /* 0x0000000000007919 */ /* 0x000e2e0000002100 */
[----:B------:R-:W0:Y:S01]  /*0020*/  S2UR UR4, SR_CTAID.X ;  /* 0x00000000000479c3 */ /* 0x000e220000002500 */
[----:B------:R-:W1:Y:S07]  /*0030*/  LDCU.64 UR8, c[0x0][0x358] ;  /* 0x00006b00ff0877ac */ /* 0x000e6e0008000a00 */
[----:B------:R-:W0:Y:S08]  /*0040*/  LDC R7, c[0x0][0x360] ;  /* 0x0000d800ff077b82 */ /* 0x000e300000000800 */
[----:B------:R-:W2:Y:S08]  /*0050*/  LDC.64 R2, c[0x0][0x380] ;  /* 0x0000e000ff027b82 */ /* 0x000eb00000000a00 */
[----:B------:R-:W3:Y:S01]  /*0060*/  LDC.64 R4, c[0x0][0x388] ;  /* 0x0000e200ff047b82 */ /* 0x000ee20000000a00 */
[----:B0-----:R-:W-:-:S04]  /*0070*/  IMAD R0, R7, UR4, R0 ;  /* 0x0000000407007c24 */ /* 0x001fc8000f8e0200 */
[----:B--2---:R-:W-:-:S05]  /*0080*/  IMAD.WIDE R2, R0, 0x4, R2 ;  /* 0x0000000400027825 */ /* 0x004fca00078e0202 */
[----:B-1----:R-:W2:Y:S01]  /*0090*/  LDG.E R8, desc[UR8][R2.64] ;  /* 0x0000000802087981 */ /* 0x002ea2000c1e1900 */
[----:B---3--:R-:W-:-:S06]  /*00a0*/  IMAD.WIDE R4, R0, 0x4, R4 ;  /* 0x0000000400047825 */ /* 0x008fcc00078e0204 */
[----:B------:R-:W3:Y:S01]  /*00b0*/  LDG.E R4, desc[UR8][R4.64] ;  /* 0x0000000804047981 */ /* 0x000ee2000c1e1900 */
[----:B------:R-:W0:Y:S01]  /*00c0*/  S2UR UR6, SR_CgaCtaId ;  /* 0x00000000000679c3 */ /* 0x000e220000008800 */
[----:B------:R-:W-:Y:S02]  /*00d0*/  UMOV UR4, 0x400 ;  /* 0x0000040000047882 */ /* 0x000fe40000000000 */
[----:B------:R-:W-:Y:S02]  /*00e0*/  UIADD3 UR5, UPT, UPT, UR4, 0xfa0, URZ ;  /* 0x00000fa004057890 */ /* 0x000fe4000fffe0ff */
[----:B0-----:R-:W-:Y:S02]  /*00f0*/  ULEA UR4, UR6, UR4, 0x18 ;  /* 0x0000000406047291 */ /* 0x001fe4000f8ec0ff */
[----:B------:R-:W-:-:S04]  /*0100*/  ULEA UR5, UR6, UR5, 0x18 ;  /* 0x0000000506057291 */ /* 0x000fc8000f8ec0ff */
[C---:B------:R-:W-:Y:S02]  /*0110*/  LEA R9, R0.reuse, UR4, 0x2 ;  /* 0x0000000400097c11 */ /* 0x040fe4000f8e10ff */
[----:B------:R-:W-:-:S03]  /*0120*/  LEA R11, R0, UR5, 0x2 ;  /* 0x00000005000b7c11 */ /* 0x000fc6000f8e10ff */
[----:B--2---:R-:W-:Y:S04]  /*0130*/  STS [R9], R8 ;  /* 0x0000000809007388 */ /* 0x004fe80000000800 */
[----:B---3--:R-:W-:Y:S01]  /*0140*/  STS [R11], R4 ;  /* 0x000000040b007388 */ /* 0x008fe20000000800 */
[----:B------:R-:W-:Y:S06]  /*0150*/  BAR.SYNC.DEFER_BLOCKING 0x0 ;  /* 0x0000000000007b1d */ /* 0x000fec0000010000 */
[----:B------:R-:W0:Y:S04]  /*0160*/  LDS R6, [R11] ;  /* 0x000000000b067984 */ /* 0x000e280000000800 */
[----:B------:R-:W1:Y:S01]  /*0170*/  LDS R7, [R9] ;  /* 0x0000000009077984 */ /* 0x000e620000000800 */
[----:B0-----:R-:W-:-:S04]  /*0180*/  IABS R13, R6 ;  /* 0x00000006000d7213 */ /* 0x001fc80000000000 */
[----:B------:R-:W0:Y:S08]  /*0190*/  I2F.RP R5, R13 ;  /* 0x0000000d00057306 */ /* 0x000e300000209400 */
[----:B0-----:R-:W0:Y:S02]  /*01a0*/  MUFU.RCP R5, R5 ;  /* 0x0000000500057308 */ /* 0x001e240000001000 */
[----:B0-----:R-:W-:-:S06]  /*01b0*/  IADD3 R2, PT, PT, R5, 0xffffffe, RZ ;  /* 0x0ffffffe05027810 */ /* 0x001fcc0007ffe0ff */
[----:B------:R-:W0:Y:S02]  /*01c0*/  F2I.FTZ.U32.TRUNC.NTZ R3, R2 ;  /* 0x0000000200037305 */ /* 0x000e24000021f000 */
[----:B0-----:R-:W-:-:S05]  /*01d0*/  IMAD.MOV R8, RZ, RZ, -R3 ;  /* 0x000000ffff087224 */ /* 0x001fca00078e0a03 */
[----:B------:R-:W-:Y:S01]  /*01e0*/  MOV R4, R8 ;  /* 0x0000000800047202 */ /* 0x000fe20000000f00 */
[----:B------:R-:W-:Y:S01]  /*01f0*/  IMAD.MOV.U32 R2, RZ, RZ, RZ ;  /* 0x000000ffff027224 */ /* 0x000fe200078e00ff */
[----:B-1----:R-:W-:Y:S01]  /*0200*/  IABS R12, R7 ;  /* 0x00000007000c7213 */ /* 0x002fe20000000000 */
[----:B------:R-:W0:Y:S02]  /*0210*/  LDC.64 R8, c[0x0][0x390] ;  /* 0x0000e400ff087b82 */ /* 0x000e240000000a00 */
[----:B------:R-:W-:Y:S01]  /*0220*/  IMAD R11, R4, R13, RZ ;  /* 0x0000000d040b7224 */ /* 0x000fe200078e02ff */
[----:B------:R-:W-:-:S03]  /*0230*/  IABS R4, R6 ;  /* 0x0000000600047213 */ /* 0x000fc60000000000 */
[----:B------:R-:W-:Y:S01]  /*0240*/  IMAD.HI.U32 R3, R3, R11, R2 ;  /* 0x0000000b03037227 */ /* 0x000fe200078e0002 */
[----:B------:R-:W-:Y:S01]  /*0250*/  IADD3 R4, PT, PT, RZ, -R4, RZ ;  /* 0x80000004ff047210 */ /* 0x000fe20007ffe0ff */
[----:B------:R-:W1:Y:S04]  /*0260*/  LDC.64 R10, c[0x0][0x398] ;  /* 0x0000e600ff0a7b82 */ /* 0x000e680000000a00 */
[----:B------:R-:W-:-:S04]  /*0270*/  IMAD.HI.U32 R3, R3, R12, RZ ;  /* 0x0000000c03037227 */ /* 0x000fc800078e00ff */
[----:B------:R-:W-:Y:S02]  /*0280*/  IMAD R12, R3, R4, R12 ;  /* 0x00000004030c7224 */ /* 0x000fe400078e020c */
[----:B------:R-:W2:Y:S03]  /*0290*/  LDC.64 R4, c[0x0][0x3a0] ;  /* 0x0000e800ff047b82 */ /* 0x000ea60000000a00 */
[----:B------:R-:W-:-:S05]  /*02a0*/  ISETP.GT.U32.AND P0, PT, R13, R12, PT ;  /* 0x0000000c0d00720c */ /* 0x000fca0003f04070 */
[----:B------:R-:W3:Y:S08]  /*02b0*/  LDC.64 R2, c[0x0][0x3a8] ;  /* 0x0000ea00ff027b82 */ /* 0x000ef00000000a00 */
[----:B------:R-:W-:-:S05]  /*02c0*/  @!P0 IMAD.IADD R12, R12, 0x1, -R13 ;  /* 0x000000010c0c8824 */ /* 0x000fca00078e0a0d */
[----:B------:R-:W-:Y:S02]  /*02d0*/  ISETP.GT.U32.AND P1, PT, R13, R12, PT ;  /* 0x0000000c0d00720c */ /* 0x000fe40003f24070 */
[C---:B------:R-:W-:Y:S02]  /*02e0*/  ISETP.GE.AND P2, PT, R7.reuse, RZ, PT ;  /* 0x000000ff0700720c */ /* 0x040fe40003f46270 */
[----:B------:R-:W-:Y:S01]  /*02f0*/  ISETP.NE.AND P0, PT, R6, RZ, PT ;  /* 0x000000ff0600720c */ /* 0x000fe20003f05270 */
[CC--:B------:R-:W-:Y:S01]  /*0300*/  IMAD R17, R7.reuse, R6.reuse, RZ ;  /* 0x0000000607117224 */ /* 0x0c0fe200078e02ff */
[----:B------:R-:W-:-:S07]  /*0310*/  IADD3 R15, PT, PT, R7, -R6, RZ ;  /* 0x80000006070f7210 */ /* 0x000fce0007ffe0ff */
[----:B------:R-:W-:Y:S02]  /*0320*/  @!P1 IADD3 R12, PT, PT, R12, -R13, RZ ;  /* 0x8000000d0c0c9210 */ /* 0x000fe40007ffe0ff */
[----:B------:R-:W-:-:S03]  /*0330*/  IADD3 R13, PT, PT, R7, R6, RZ ;  /* 0x00000006070d7210 */ /* 0x000fc60007ffe0ff */
[----:B------:R-:W-:Y:S01]  /*0340*/  @!P2 IMAD.MOV R12, RZ, RZ, -R12 ;  /* 0x000000ffff0ca224 */ /* 0x000fe200078e0a0c */
[----:B------:R-:W-:Y:S01]  /*0350*/  @!P0 LOP3.LUT R12, RZ, R6, RZ, 0x33, !PT ;  /* 0x00000006ff0c8212 */ /* 0x000fe200078e33ff */
[----:B0-----:R-:W-:-:S04]  /*0360*/  IMAD.WIDE R6, R0, 0x4, R8 ;  /* 0x0000000400067825 */ /* 0x001fc800078e0208 */
[C---:B-1----:R-:W-:Y:S01]  /*0370*/  IMAD.WIDE R8, R0.reuse, 0x4, R10 ;  /* 0x0000000400087825 */ /* 0x042fe200078e020a */
[----:B------:R-:W-:Y:S03]  /*0380*/  STG.E desc[UR8][R6.64], R13 ;  /* 0x0000000d06007986 */ /* 0x000fe6000c101908 */
[C---:B--2---:R-:W-:Y:S01]  /*0390*/  IMAD.WIDE R4, R0.reuse, 0x4, R4 ;  /* 0x0000000400047825 */ /* 0x044fe200078e0204 */
[----:B------:R-:W-:Y:S03]  /*03a0*/  STG.E desc[UR8][R8.64], R15 ;  /* 0x0000000f08007986 */ /* 0x000fe6000c101908 */
[----:B---3--:R-:W-:Y:S01]  /*03b0*/  IMAD.WIDE R2, R0, 0x4, R2 ;  /* 0x0000000400027825 */ /* 0x008fe200078e0202 */
[----:B------:R-:W-:Y:S04]  /*03c0*/  STG.E desc[UR8][R4.64], R17 ;  /* 0x0000001104007986 */ /* 0x000fe8000c101908 */
[----:B------:R-:W-:Y:S01]  /*03d0*/  STG.E desc[UR8][R2.64], R12 ;  /* 0x0000000c02007986 */ /* 0x000fe2000c101908 */
[----:B------:R-:W-:Y:S05]  /*03e0*/  EXIT ;  /* 0x000000000000794d */ /* 0x000fea0003800000 */
.L_x_0:
[----:B------:R-:W-:-:S00]  /*03f0*/  BRA `(.L_x_0) ;  /* 0xfffffffc00fc7947 */ /* 0x000fc0000383ffff */
[----:B------:R-:W-:-:S00]  /*0400*/  NOP ;  /* 0x0000000000007918 */ /* 0x000fc00000000000 */
[----:B------:R-:W-:-:S00]  /*0410*/  NOP ;  /* 0x0000000000007918 */ /* 0x000fc00000000000 */
[----:B------:R-:W-:-:S00]  /*0420*/  NOP ;  /* 0x0000000000007918 */ /* 0x000fc00000000000 */
[----:B------:R-:W-:-:S00]  /*0430*/  NOP ;  /* 0x0000000000007918 */ /* 0x000fc00000000000 */
[----:B------:R-:W-:-:S00]  /*0440*/  NOP ;  /* 0x0000000000007918 */ /* 0x000fc00000000000 */
[----:B------:R-:W-:-:S00]  /*0450*/  NOP ;  /* 0x0000000000007918 */ /* 0x000fc00000000000 */
[----:B------:R-:W-:-:S00]  /*0460*/  NOP ;  /* 0x0000000000007918 */ /* 0x000fc00000000000 */
[----:B------:R-:W-:-:S00]  /*0470*/  NOP ;  /* 0x0000000000007918 */ /* 0x000fc00000000000 */
.L_x_1:


//--------------------- .nv.shared._Z13runOperationsPiS_S_S_S_S_ --------------------------
	.section	.nv.shared._Z13runOperationsPiS_S_S_S_S_,"aw",@nobits
	.sectionflags	@""
	.align	4
.nv.shared._Z13runOperationsPiS_S_S_S_S_:
	.zero		9024


//--------------------- .nv.shared.reserved.0     --------------------------
	.section	.nv.shared.reserved.0,"aw",@nobits
	.weak		__nv_reservedSMEM_offset_0_alias
	.size		__nv_reservedSMEM_offset_0_alias, 0, 64
	.other		__nv_reservedSMEM_offset_0_alias,@"STO_CUDA_RESERVED_SHARED STV_DEFAULT"
__nv_reservedSMEM_offset_0_alias:
	.zero		0
	.zero		64


//--------------------- .nv.constant0._Z13runOperationsPiS_S_S_S_S_ --------------------------
	.section	.nv.constant0._Z13runOperationsPiS_S_S_S_S_,"a",@progbits
	.sectionflags	@""
	.align	4
.nv.constant0._Z13runOperationsPiS_S_S_S_S_:
	.zero		944


//--------------------- SYMBOLS --------------------------

	.type		.nv.reservedSmem.offset0,@object
	.size		.nv.reservedSmem.offset0,0x4
	.type		.nv.reservedSmem.cap,@object
	.size		.nv.reservedSmem.cap,0x4
